	.headerflags	@"EF_CUDA_TEXMODE_UNIFIED EF_CUDA_64BIT_ADDRESS EF_CUDA_ACCELERATORS EF_CUDA_SM90 EF_CUDA_VIRTUAL_SM(EF_CUDA_SM90)"
	.elftype	@"ET_EXEC"


//--------------------- .nv.info                  --------------------------
	.section	.nv.info,"",@"SHT_CUDA_INFO"
	.align	4


	//----- nvinfo : EIATTR_REGCOUNT
	.align		4
        /*0000*/ 	.byte	0x04, 0x2f
        /*0002*/ 	.short	(.L_3 - .L_2)
	.align		4
.L_2:
        /*0004*/ 	.word	index@(triton_poi_fused_cat_31)
        /*0008*/ 	.word	0x00000030


	//----- nvinfo : EIATTR_MIN_STACK_SIZE
	.align		4
.L_3:
        /*000c*/ 	.byte	0x04, 0x12
        /*000e*/ 	.short	(.L_5 - .L_4)
	.align		4
.L_4:
        /*0010*/ 	.word	index@(triton_poi_fused_cat_31)
        /*0014*/ 	.word	0x00000000


	//----- nvinfo : EIATTR_FRAME_SIZE
	.align		4
.L_5:
        /*0018*/ 	.byte	0x04, 0x11
        /*001a*/ 	.short	(.L_7 - .L_6)
	.align		4
.L_6:
        /*001c*/ 	.word	index@(triton_poi_fused_cat_31)
        /*0020*/ 	.word	0x00000000


	//----- nvinfo : EIATTR_MIN_STACK_SIZE
	.align		4
.L_7:
        /*0024*/ 	.byte	0x04, 0x12
        /*0026*/ 	.short	(.L_9 - .L_8)
	.align		4
.L_8:
        /*0028*/ 	.word	index@(triton_poi_fused_cat_31)
        /*002c*/ 	.word	0x00000000
.L_9:


//--------------------- .nv.info.triton_poi_fused_cat_31 --------------------------
	.section	.nv.info.triton_poi_fused_cat_31,"",@"SHT_CUDA_INFO"
	.sectionflags	@""
	.align	4


	//----- nvinfo : EIATTR_CUDA_API_VERSION
	.align		4
        /*0000*/ 	.byte	0x04, 0x37
        /*0002*/ 	.short	(.L_11 - .L_10)
.L_10:
        /*0004*/ 	.word	0x0000007c


	//----- nvinfo : EIATTR_KPARAM_INFO
	.align		4
.L_11:
        /*0008*/ 	.byte	0x04, 0x17
        /*000a*/ 	.short	(.L_13 - .L_12)
.L_12:
        /*000c*/ 	.word	0x00000000
        /*0010*/ 	.short	0x0015
        /*0012*/ 	.short	0x00a8
        /*0014*/ 	.byte	0x00, 0xf0, 0x11, 0x00


	//----- nvinfo : EIATTR_KPARAM_INFO
	.align		4
.L_13:
        /*0018*/ 	.byte	0x04, 0x17
        /*001a*/ 	.short	(.L_15 - .L_14)
.L_14:
        /*001c*/ 	.word	0x00000000
        /*0020*/ 	.short	0x0014
        /*0022*/ 	.short	0x00a0
        /*0024*/ 	.byte	0x00, 0xf4, 0x21, 0x00


	//----- nvinfo : EIATTR_KPARAM_INFO
	.align		4
.L_15:
        /*0028*/ 	.byte	0x04, 0x17
        /*002a*/ 	.short	(.L_17 - .L_16)
.L_16:
        /*002c*/ 	.word	0x00000000
        /*0030*/ 	.short	0x0013
        /*0032*/ 	.short	0x0098
        /*0034*/ 	.byte	0x00, 0xf4, 0x21, 0x00


	//----- nvinfo : EIATTR_KPARAM_INFO
	.align		4
.L_17:
        /*0038*/ 	.byte	0x04, 0x17
        /*003a*/ 	.short	(.L_19 - .L_18)
.L_18:
        /*003c*/ 	.word	0x00000000
        /*0040*/ 	.short	0x0012
        /*0042*/ 	.short	0x0090
        /*0044*/ 	.byte	0x00, 0xf4, 0x21, 0x00


	//----- nvinfo : EIATTR_KPARAM_INFO
	.align		4
.L_19:
        /*0048*/ 	.byte	0x04, 0x17
        /*004a*/ 	.short	(.L_21 - .L_20)
.L_20:
        /*004c*/ 	.word	0x00000000
        /*0050*/ 	.short	0x0011
        /*0052*/ 	.short	0x0088
        /*0054*/ 	.byte	0x00, 0xf4, 0x21, 0x00


	//----- nvinfo : EIATTR_KPARAM_INFO
	.align		4
.L_21:
        /*0058*/ 	.byte	0x04, 0x17
        /*005a*/ 	.short	(.L_23 - .L_22)
.L_22:
        /*005c*/ 	.word	0x00000000
        /*0060*/ 	.short	0x0010
        /*0062*/ 	.short	0x0080
        /*0064*/ 	.byte	0x00, 0xf4, 0x21, 0x00


	//----- nvinfo : EIATTR_KPARAM_INFO
	.align		4
.L_23:
        /*0068*/ 	.byte	0x04, 0x17
        /*006a*/ 	.short	(.L_25 - .L_24)
.L_24:
        /*006c*/ 	.word	0x00000000
        /*0070*/ 	.short	0x000f
        /*0072*/ 	.short	0x0078
        /*0074*/ 	.byte	0x00, 0xf4, 0x21, 0x00


	//----- nvinfo : EIATTR_KPARAM_INFO
	.align		4
.L_25:
        /*0078*/ 	.byte	0x04, 0x17
        /*007a*/ 	.short	(.L_27 - .L_26)
.L_26:
        /*007c*/ 	.word	0x00000000
        /*0080*/ 	.short	0x000e
        /*0082*/ 	.short	0x0070
        /*0084*/ 	.byte	0x00, 0xf4, 0x21, 0x00


	//----- nvinfo : EIATTR_KPARAM_INFO
	.align		4
.L_27:
        /*0088*/ 	.byte	0x04, 0x17
        /*008a*/ 	.short	(.L_29 - .L_28)
.L_28:
        /*008c*/ 	.word	0x00000000
        /*0090*/ 	.short	0x000d
        /*0092*/ 	.short	0x0068
        /*0094*/ 	.byte	0x00, 0xf4, 0x21, 0x00


	//----- nvinfo : EIATTR_KPARAM_INFO
	.align		4
.L_29:
        /*0098*/ 	.byte	0x04, 0x17
        /*009a*/ 	.short	(.L_31 - .L_30)
.L_30:
        /*009c*/ 	.word	0x00000000
        /*00a0*/ 	.short	0x000c
        /*00a2*/ 	.short	0x0060
        /*00a4*/ 	.byte	0x00, 0xf4, 0x21, 0x00


	//----- nvinfo : EIATTR_KPARAM_INFO
	.align		4
.L_31:
        /*00a8*/ 	.byte	0x04, 0x17
        /*00aa*/ 	.short	(.L_33 - .L_32)
.L_32:
        /*00ac*/ 	.word	0x00000000
        /*00b0*/ 	.short	0x000b
        /*00b2*/ 	.short	0x0058
        /*00b4*/ 	.byte	0x00, 0xf4, 0x21, 0x00


	//----- nvinfo : EIATTR_KPARAM_INFO
	.align		4
.L_33:
        /*00b8*/ 	.byte	0x04, 0x17
        /*00ba*/ 	.short	(.L_35 - .L_34)
.L_34:
        /*00bc*/ 	.word	0x00000000
        /*00c0*/ 	.short	0x000a
        /*00c2*/ 	.short	0x0050
        /*00c4*/ 	.byte	0x00, 0xf4, 0x21, 0x00


	//----- nvinfo : EIATTR_KPARAM_INFO
	.align		4
.L_35:
        /*00c8*/ 	.byte	0x04, 0x17
        /*00ca*/ 	.short	(.L_37 - .L_36)
.L_36:
        /*00cc*/ 	.word	0x00000000
        /*00d0*/ 	.short	0x0009
        /*00d2*/ 	.short	0x0048
        /*00d4*/ 	.byte	0x00, 0xf4, 0x21, 0x00


	//----- nvinfo : EIATTR_KPARAM_INFO
	.align		4
.L_37:
        /*00d8*/ 	.byte	0x04, 0x17
        /*00da*/ 	.short	(.L_39 - .L_38)
.L_38:
        /*00dc*/ 	.word	0x00000000
        /*00e0*/ 	.short	0x0008
        /*00e2*/ 	.short	0x0040
        /*00e4*/ 	.byte	0x00, 0xf4, 0x21, 0x00


	//----- nvinfo : EIATTR_KPARAM_INFO
	.align		4
.L_39:
        /*00e8*/ 	.byte	0x04, 0x17
        /*00ea*/ 	.short	(.L_41 - .L_40)
.L_40:
        /*00ec*/ 	.word	0x00000000
        /*00f0*/ 	.short	0x0007
        /*00f2*/ 	.short	0x0038
        /*00f4*/ 	.byte	0x00, 0xf4, 0x21, 0x00


	//----- nvinfo : EIATTR_KPARAM_INFO
	.align		4
.L_41:
        /*00f8*/ 	.byte	0x04, 0x17
        /*00fa*/ 	.short	(.L_43 - .L_42)
.L_42:
        /*00fc*/ 	.word	0x00000000
        /*0100*/ 	.short	0x0006
        /*0102*/ 	.short	0x0030
        /*0104*/ 	.byte	0x00, 0xf4, 0x21, 0x00


	//----- nvinfo : EIATTR_KPARAM_INFO
	.align		4
.L_43:
        /*0108*/ 	.byte	0x04, 0x17
        /*010a*/ 	.short	(.L_45 - .L_44)
.L_44:
        /*010c*/ 	.word	0x00000000
        /*0110*/ 	.short	0x0005
        /*0112*/ 	.short	0x0028
        /*0114*/ 	.byte	0x00, 0xf4, 0x21, 0x00


	//----- nvinfo : EIATTR_KPARAM_INFO
	.align		4
.L_45:
        /*0118*/ 	.byte	0x04, 0x17
        /*011a*/ 	.short	(.L_47 - .L_46)
.L_46:
        /*011c*/ 	.word	0x00000000
        /*0120*/ 	.short	0x0004
        /*0122*/ 	.short	0x0020
        /*0124*/ 	.byte	0x00, 0xf4, 0x21, 0x00


	//----- nvinfo : EIATTR_KPARAM_INFO
	.align		4
.L_47:
        /*0128*/ 	.byte	0x04, 0x17
        /*012a*/ 	.short	(.L_49 - .L_48)
.L_48:
        /*012c*/ 	.word	0x00000000
        /*0130*/ 	.short	0x0003
        /*0132*/ 	.short	0x0018
        /*0134*/ 	.byte	0x00, 0xf4, 0x21, 0x00


	//----- nvinfo : EIATTR_KPARAM_INFO
	.align		4
.L_49:
        /*0138*/ 	.byte	0x04, 0x17
        /*013a*/ 	.short	(.L_51 - .L_50)
.L_50:
        /*013c*/ 	.word	0x00000000
        /*0140*/ 	.short	0x0002
        /*0142*/ 	.short	0x0010
        /*0144*/ 	.byte	0x00, 0xf4, 0x21, 0x00


	//----- nvinfo : EIATTR_KPARAM_INFO
	.align		4
.L_51:
        /*0148*/ 	.byte	0x04, 0x17
        /*014a*/ 	.short	(.L_53 - .L_52)
.L_52:
        /*014c*/ 	.word	0x00000000
        /*0150*/ 	.short	0x0001
        /*0152*/ 	.short	0x0008
        /*0154*/ 	.byte	0x00, 0xf4, 0x21, 0x00


	//----- nvinfo : EIATTR_KPARAM_INFO
	.align		4
.L_53:
        /*0158*/ 	.byte	0x04, 0x17
        /*015a*/ 	.short	(.L_55 - .L_54)
.L_54:
        /*015c*/ 	.word	0x00000000
        /*0160*/ 	.short	0x0000
        /*0162*/ 	.short	0x0000
        /*0164*/ 	.byte	0x00, 0xf4, 0x21, 0x00


	//----- nvinfo : EIATTR_SPARSE_MMA_MASK
	.align		4
.L_55:
        /*0168*/ 	.byte	0x03, 0x50
        /*016a*/ 	.short	0x0000


	//----- nvinfo : EIATTR_MAXREG_COUNT
	.align		4
        /*016c*/ 	.byte	0x03, 0x1b
        /*016e*/ 	.short	0x00ff


	//----- nvinfo : EIATTR_EXIT_INSTR_OFFSETS
	.align		4
        /*0170*/ 	.byte	0x04, 0x1c
        /*0172*/ 	.short	(.L_57 - .L_56)


	//   ....[0]....
.L_56:
        /*0174*/ 	.word	0x00001160


	//----- nvinfo : EIATTR_REQNTID
	.align		4
.L_57:
        /*0178*/ 	.byte	0x04, 0x10
        /*017a*/ 	.short	(.L_59 - .L_58)
.L_58:
        /*017c*/ 	.word	0x00000100
        /*0180*/ 	.word	0x00000001
        /*0184*/ 	.word	0x00000001


	//----- nvinfo : EIATTR_CBANK_PARAM_SIZE
	.align		4
.L_59:
        /*0188*/ 	.byte	0x03, 0x19
        /*018a*/ 	.short	0x00ac


	//----- nvinfo : EIATTR_PARAM_CBANK
	.align		4
        /*018c*/ 	.byte	0x04, 0x0a
        /*018e*/ 	.short	(.L_61 - .L_60)
	.align		4
.L_60:
        /*0190*/ 	.word	index@(.nv.constant0.triton_poi_fused_cat_31)
        /*0194*/ 	.short	0x0210
        /*0196*/ 	.short	0x00ac


	//----- nvinfo : EIATTR_SW_WAR
	.align		4
.L_61:
        /*0198*/ 	.byte	0x04, 0x36
        /*019a*/ 	.short	(.L_63 - .L_62)
.L_62:
        /*019c*/ 	.word	0x00000008
.L_63:


//--------------------- .nv.callgraph             --------------------------
	.section	.nv.callgraph,"",@"SHT_CUDA_CALLGRAPH"
	.align	4
	.sectionentsize	8
	.align		4
        /*0000*/ 	.word	0x00000000
	.align		4
        /*0004*/ 	.word	0xffffffff
	.align		4
        /*0008*/ 	.word	0x00000000
	.align		4
        /*000c*/ 	.word	0xfffffffe
	.align		4
        /*0010*/ 	.word	0x00000000
	.align		4
        /*0014*/ 	.word	0xfffffffd
	.align		4
        /*0018*/ 	.word	0x00000000
	.align		4
        /*001c*/ 	.word	0xfffffffc


//--------------------- .nv.constant4             --------------------------
	.section	.nv.constant4,"a",@progbits
	.align	8
	.align		8
.nv.constant4:
        /*0000*/ 	.dword	_$_str
	.align		8
        /*0008*/ 	.dword	_$_str_$_2


//--------------------- .text.triton_poi_fused_cat_31 --------------------------
	.section	.text.triton_poi_fused_cat_31,"ax",@progbits
	.align	128
        .global         triton_poi_fused_cat_31
        .type           triton_poi_fused_cat_31,@function
        .size           triton_poi_fused_cat_31,(.L_x_1 - triton_poi_fused_cat_31)
        .other          triton_poi_fused_cat_31,@"STO_CUDA_ENTRY STV_DEFAULT"
triton_poi_fused_cat_31:
.text.triton_poi_fused_cat_31:
[----:B------:R-:W-:Y:S01]  /*0000*/  LDC R1, c[0x0][0x28] ;  /* 0x00000a00ff017b82 */ /* 0x000fe20000000800 */
[----:B------:R-:W1:Y:S01]  /*0010*/  S2R R0, SR_TID.X ;  /* 0x0000000000007919 */ /* 0x000e620000002100 */
[----:B------:R-:W-:Y:S01]  /*0020*/  CS2R R14, SRZ ;  /* 0x00000000000e7805 */ /* 0x000fe2000001ff00 */
[----:B------:R-:W-:-:S05]  /*0030*/  ULDC.64 UR4, c[0x0][0x208] ;  /* 0x0000820000047ab9 */ /* 0x000fca0000000a00 */
[----:B------:R-:W2:Y:S01]  /*0040*/  LDC.64 R6, c[0x0][0x248] ;  /* 0x00009200ff067b82 */ /* 0x000ea20000000a00 */
[----:B------:R-:W3:Y:S01]  /*0050*/  S2R R3, SR_CTAID.X ;  /* 0x0000000000037919 */ /* 0x000ee20000002500 */
[----:B------:R-:W-:Y:S01]  /*0060*/  CS2R R34, SRZ ;  /* 0x0000000000227805 */ /* 0x000fe2000001ff00 */
[----:B------:R-:W-:Y:S01]  /*0070*/  ULDC.64 UR6, c[0x0][0x260] ;  /* 0x0000980000067ab9 */ /* 0x000fe20000000a00 */
[----:B------:R-:W-:-:S04]  /*0080*/  ULDC.64 UR8, c[0x0][0x288] ;  /* 0x0000a20000087ab9 */ /* 0x000fc80000000a00 */
[----:B------:R-:W4:Y:S08]  /*0090*/  LDC.64 R8, c[0x0][0x270] ;  /* 0x00009c00ff087b82 */ /* 0x000f300000000a00 */
[----:B------:R-:W5:Y:S08]  /*00a0*/  LDC.64 R10, c[0x0][0x298] ;  /* 0x0000a600ff0a7b82 */ /* 0x000f700000000a00 */
[----:B------:R-:W2:Y:S01]  /*00b0*/  LDC.64 R40, c[0x0][0x218] ;  /* 0x00008600ff287b82 */ /* 0x000ea20000000a00 */
[----:B-1----:R-:W-:-:S07]  /*00c0*/  IMAD.SHL.U32 R0, R0, 0x2, RZ ;  /* 0x0000000200007824 */ /* 0x002fce00078e00ff */
[----:B------:R-:W1:Y:S01]  /*00d0*/  LDC.64 R36, c[0x0][0x228] ;  /* 0x00008a00ff247b82 */ /* 0x000e620000000a00 */
[----:B------:R-:W-:-:S05]  /*00e0*/  LOP3.LUT R0, R0, 0x1fe, RZ, 0xc0, !PT ;  /* 0x000001fe00007812 */ /* 0x000fca00078ec0ff */
[----:B---3--:R-:W-:Y:S02]  /*00f0*/  IMAD R0, R3, 0x200, R0 ;  /* 0x0000020003007824 */ /* 0x008fe400078e0200 */
[----:B------:R-:W3:Y:S03]  /*0100*/  LDC.64 R20, c[0x0][0x250] ;  /* 0x00009400ff147b82 */ /* 0x000ee60000000a00 */
[----:B------:R-:W-:-:S05]  /*0110*/  SHF.R.S32.HI R5, RZ, 0x1f, R0 ;  /* 0x0000001fff057819 */ /* 0x000fca0000011400 */
[----:B------:R-:W1:Y:S01]  /*0120*/  LDC.64 R2, c[0x0][0x220] ;  /* 0x00008800ff027b82 */ /* 0x000e620000000a00 */
[----:B------:R-:W-:-:S04]  /*0130*/  LEA.HI R12, R5, R0, RZ, 0x8 ;  /* 0x00000000050c7211 */ /* 0x000fc800078f40ff */
[----:B------:R-:W-:Y:S02]  /*0140*/  LOP3.LUT R39, R12, 0xffffff00, RZ, 0xc0, !PT ;  /* 0xffffff000c277812 */ /* 0x000fe400078ec0ff */
[----:B------:R-:W-:Y:S01]  /*0150*/  CS2R R22, SRZ ;  /* 0x0000000000167805 */ /* 0x000fe2000001ff00 */
[----:B------:R-:W2:Y:S02]  /*0160*/  LDC.64 R24, c[0x0][0x230] ;  /* 0x00008c00ff187b82 */ /* 0x000ea40000000a00 */
[----:B------:R-:W-:-:S05]  /*0170*/  IMAD.IADD R39, R0, 0x1, -R39 ;  /* 0x0000000100277824 */ /* 0x000fca00078e0a27 */
[C---:B------:R-:W-:Y:S01]  /*0180*/  ISETP.GE.AND P0, PT, R39.reuse, 0x20, PT ;  /* 0x000000202700780c */ /* 0x040fe20003f06270 */
[----:B01----:R-:W-:-:S12]  /*0190*/  IMAD.WIDE R2, R39, 0x4, R2 ;  /* 0x0000000427027825 */ /* 0x003fd800078e0202 */
[----:B------:R0:W3:Y:S01]  /*01a0*/  @!P0 LDG.E.EL.64 R14, desc[UR4][R2.64] ;  /* 0x00000004020e8981 */ /* 0x0000e2000c2e1b00 */
[C---:B------:R-:W-:Y:S02]  /*01b0*/  VIADD R4, R39.reuse, 0xffffffe0 ;  /* 0xffffffe027047836 */ /* 0x040fe40000000000 */
[----:B--2---:R-:W-:-:S03]  /*01c0*/  IMAD.WIDE R6, R39, 0x4, R6 ;  /* 0x0000000427067825 */ /* 0x004fc600078e0206 */
[----:B------:R-:W-:Y:S02]  /*01d0*/  ISETP.GE.U32.AND P1, PT, R4, 0x80, PT ;  /* 0x000000800400780c */ /* 0x000fe40003f26070 */
[----:B------:R-:W-:-:S11]  /*01e0*/  LOP3.LUT R4, R39, 0xffffffe0, RZ, 0xc0, !PT ;  /* 0xffffffe027047812 */ /* 0x000fd600078ec0ff */
[----:B------:R1:W2:Y:S01]  /*01f0*/  @!P1 LDG.E.EL.64 R34, desc[UR4][R6.64+-0x80] ;  /* 0xffff800406229981 */ /* 0x0002a2000c2e1b00 */
[----:B------:R-:W-:Y:S02]  /*0200*/  ISETP.NE.AND P3, PT, R4, 0xa0, PT ;  /* 0x000000a00400780c */ /* 0x000fe40003f65270 */
[----:B------:R-:W-:Y:S01]  /*0210*/  CS2R R4, SRZ ;  /* 0x0000000000047805 */ /* 0x000fe2000001ff00 */
[C---:B----4-:R-:W-:Y:S01]  /*0220*/  IMAD.WIDE R8, R39.reuse, 0x4, R8 ;  /* 0x0000000427087825 */ /* 0x050fe200078e0208 */
[C---:B------:R-:W-:Y:S02]  /*0230*/  ISETP.GT.AND P2, PT, R39.reuse, 0xbf, PT ;  /* 0x000000bf2700780c */ /* 0x040fe40003f44270 */
[----:B0-----:R-:W-:Y:S01]  /*0240*/  CS2R R2, SRZ ;  /* 0x0000000000027805 */ /* 0x001fe2000001ff00 */
[----:B-----5:R-:W-:Y:S01]  /*0250*/  IMAD.WIDE R10, R39, 0x4, R10 ;  /* 0x00000004270a7825 */ /* 0x020fe200078e020a */
[----:B------:R-:W-:Y:S01]  /*0260*/  SHF.R.S32.HI R12, RZ, 0x8, R12 ;  /* 0x00000008ff0c7819 */ /* 0x000fe2000001140c */
[----:B-1----:R-:W0:Y:S04]  /*0270*/  LDC.64 R6, c[0x0][0x210] ;  /* 0x00008400ff067b82 */ /* 0x002e280000000a00 */
[----:B------:R1:W4:Y:S04]  /*0280*/  @!P3 LDG.E.EL.64 R4, desc[UR4][R8.64+-0x280] ;  /* 0xfffd80040804b981 */ /* 0x000328000c2e1b00 */
[----:B------:R5:W4:Y:S01]  /*0290*/  @P2 LDG.E.EL.64 R2, desc[UR4][R10.64+-0x300] ;  /* 0xfffd00040a022981 */ /* 0x000b22000c2e1b00 */
[----:B------:R-:W-:-:S02]  /*02a0*/  IMAD.SHL.U32 R16, R12, 0x20, RZ ;  /* 0x000000200c107824 */ /* 0x000fc400078e00ff */
[C---:B------:R-:W-:Y:S02]  /*02b0*/  IMAD.SHL.U32 R18, R12.reuse, 0x80, RZ ;  /* 0x000000800c127824 */ /* 0x040fe400078e00ff */
[----:B------:R-:W-:Y:S01]  /*02c0*/  IMAD.SHL.U32 R12, R12, 0x40, RZ ;  /* 0x000000400c0c7824 */ /* 0x000fe200078e00ff */
[----:B-1----:R-:W-:Y:S01]  /*02d0*/  SHF.R.S32.HI R9, RZ, 0x1f, R39 ;  /* 0x0000001fff097819 */ /* 0x002fe20000011427 */
[----:B------:R-:W-:Y:S01]  /*02e0*/  IMAD.IADD R45, R39, 0x1, R16 ;  /* 0x00000001272d7824 */ /* 0x000fe200078e0210 */
[----:B------:R-:W-:Y:S02]  /*02f0*/  IADD3 R17, P6, R39, R16, RZ ;  /* 0x0000001027117210 */ /* 0x000fe40007fde0ff */
[----:B------:R-:W-:Y:S02]  /*0300*/  IADD3 R19, P5, R39, R18, RZ ;  /* 0x0000001227137210 */ /* 0x000fe40007fbe0ff */
[----:B------:R-:W-:Y:S02]  /*0310*/  IADD3 R13, P4, R39, R12, RZ ;  /* 0x0000000c270d7210 */ /* 0x000fe40007f9e0ff */
[----:B-----5:R-:W-:-:S02]  /*0320*/  LEA.HI.X.SX32 R10, R16, R9, 0x1, P6 ;  /* 0x00000009100a7211 */ /* 0x020fc400030f0eff */
[----:B------:R-:W-:Y:S01]  /*0330*/  LEA R8, P6, R17, UR6, 0x2 ;  /* 0x0000000611087c11 */ /* 0x000fe2000f8c10ff */
[----:B0-----:R-:W-:Y:S01]  /*0340*/  IMAD.WIDE R44, R45, 0x4, R6 ;  /* 0x000000042d2c7825 */ /* 0x001fe200078e0206 */
[-C--:B------:R-:W-:Y:S01]  /*0350*/  LEA.HI.X.SX32 R18, R18, R9.reuse, 0x1, P5 ;  /* 0x0000000912127211 */ /* 0x080fe200028f0eff */
[----:B------:R-:W0:Y:S01]  /*0360*/  LDC.64 R6, c[0x0][0x240] ;  /* 0x00009000ff067b82 */ /* 0x000e220000000a00 */
[----:B------:R-:W-:Y:S02]  /*0370*/  LEA.HI.X.SX32 R12, R12, R9, 0x1, P4 ;  /* 0x000000090c0c7211 */ /* 0x000fe400020f0eff */
[----:B------:R-:W-:Y:S01]  /*0380*/  LEA.HI.X R9, R17, UR7, R10, 0x2, P6 ;  /* 0x0000000711097c11 */ /* 0x000fe2000b0f140a */
[----:B------:R-:W-:Y:S01]  /*0390*/  ULDC.64 UR6, c[0x0][0x238] ;  /* 0x00008e0000067ab9 */ /* 0x000fe20000000a00 */
[----:B------:R-:W-:Y:S02]  /*03a0*/  LEA R42, P5, R13, UR8, 0x2 ;  /* 0x000000080d2a7c11 */ /* 0x000fe4000f8a10ff */
[----:B------:R-:W-:-:S02]  /*03b0*/  LEA R30, P4, R19, UR6, 0x2 ;  /* 0x00000006131e7c11 */ /* 0x000fc4000f8810ff */
[----:B------:R-:W-:Y:S02]  /*03c0*/  CS2R R16, SRZ ;  /* 0x0000000000107805 */ /* 0x000fe4000001ff00 */
[----:B------:R-:W-:Y:S02]  /*03d0*/  LEA.HI.X R43, R13, UR9, R12, 0x2, P5 ;  /* 0x000000090d2b7c11 */ /* 0x000fe4000a8f140c */
[----:B------:R-:W-:Y:S02]  /*03e0*/  CS2R R26, SRZ ;  /* 0x00000000001a7805 */ /* 0x000fe4000001ff00 */
[----:B------:R-:W-:Y:S01]  /*03f0*/  LEA.HI.X R31, R19, UR7, R18, 0x2, P4 ;  /* 0x00000007131f7c11 */ /* 0x000fe2000a0f1412 */
[----:B------:R1:W5:Y:S01]  /*0400*/  @!P3 LDG.E.EL.64 R22, desc[UR4][R8.64+-0x280] ;  /* 0xfffd80040816b981 */ /* 0x000362000c2e1b00 */
[----:B------:R-:W3:Y:S01]  /*0410*/  LDC.64 R18, c[0x0][0x258] ;  /* 0x00009600ff127b82 */ /* 0x000ee20000000a00 */
[----:B------:R-:W-:Y:S01]  /*0420*/  IMAD.WIDE R36, R39, 0x4, R36 ;  /* 0x0000000427247825 */ /* 0x000fe200078e0224 */
[----:B------:R-:W-:Y:S01]  /*0430*/  CS2R R10, SRZ ;  /* 0x00000000000a7805 */ /* 0x000fe2000001ff00 */
[----:B------:R1:W5:Y:S01]  /*0440*/  @P2 LDG.E.EL.64 R16, desc[UR4][R42.64+-0x300] ;  /* 0xfffd00042a102981 */ /* 0x000362000c2e1b00 */
[----:B------:R-:W-:-:S04]  /*0450*/  CS2R R32, SRZ ;  /* 0x0000000000207805 */ /* 0x000fc8000001ff00 */
[----:B------:R-:W3:Y:S01]  /*0460*/  LDC.64 R12, c[0x0][0x268] ;  /* 0x00009a00ff0c7b82 */ /* 0x000ee20000000a00 */
[----:B-1----:R-:W-:Y:S01]  /*0470*/  CS2R R8, SRZ ;  /* 0x0000000000087805 */ /* 0x002fe2000001ff00 */
[----:B------:R0:W5:Y:S01]  /*0480*/  @!P0 LDG.E.EL.64 R10, desc[UR4][R44.64] ;  /* 0x000000042c0a8981 */ /* 0x000162000c2e1b00 */
[----:B------:R-:W-:-:S03]  /*0490*/  IMAD.WIDE R42, R39, 0x4, R40 ;  /* 0x00000004272a7825 */ /* 0x000fc600078e0228 */
[----:B------:R-:W5:Y:S02]  /*04a0*/  @!P1 LDG.E.EL.64 R32, desc[UR4][R30.64+-0x80] ;  /* 0xffff80041e209981 */ /* 0x000f64000c2e1b00 */
[----:B------:R-:W1:Y:S02]  /*04b0*/  LDC.64 R40, c[0x0][0x278] ;  /* 0x00009e00ff287b82 */ /* 0x000e640000000a00 */
[----:B------:R3:W5:Y:S04]  /*04c0*/  @!P0 LDG.E.EL.64 R26, desc[UR4][R42.64] ;  /* 0x000000042a1a8981 */ /* 0x000768000c2e1b00 */
[----:B------:R3:W5:Y:S01]  /*04d0*/  @!P0 LDG.E.EL.64 R8, desc[UR4][R36.64] ;  /* 0x0000000424088981 */ /* 0x000762000c2e1b00 */
[----:B0-----:R-:W-:-:S04]  /*04e0*/  IMAD.WIDE R44, R39, 0x4, R6 ;  /* 0x00000004272c7825 */ /* 0x001fc800078e0206 */
[----:B---3--:R-:W-:Y:S01]  /*04f0*/  IMAD.WIDE R42, R39, 0x4, R20 ;  /* 0x00000004272a7825 */ /* 0x008fe200078e0214 */
[----:B------:R-:W-:-:S03]  /*0500*/  CS2R R20, SRZ ;  /* 0x0000000000147805 */ /* 0x000fc6000001ff00 */
[C---:B------:R-:W-:Y:S01]  /*0510*/  IMAD.WIDE R36, R39.reuse, 0x4, R18 ;  /* 0x0000000427247825 */ /* 0x040fe200078e0212 */
[----:B------:R-:W-:Y:S01]  /*0520*/  CS2R R6, SRZ ;  /* 0x0000000000067805 */ /* 0x000fe2000001ff00 */
[----:B------:R-:W0:Y:S03]  /*0530*/  LDC.64 R18, c[0x0][0x280] ;  /* 0x0000a000ff127b82 */ /* 0x000e260000000a00 */
[----:B------:R3:W5:Y:S04]  /*0540*/  @!P1 LDG.E.EL.64 R20, desc[UR4][R36.64+-0x80] ;  /* 0xffff800424149981 */ /* 0x000768000c2e1b00 */
[----:B------:R1:W5:Y:S01]  /*0550*/  @!P1 LDG.E.EL.64 R6, desc[UR4][R42.64+-0x80] ;  /* 0xffff80042a069981 */ /* 0x000362000c2e1b00 */
[----:B---3--:R-:W3:Y:S01]  /*0560*/  LDC.64 R36, c[0x0][0x290] ;  /* 0x0000a400ff247b82 */ /* 0x008ee20000000a00 */
[----:B-1----:R-:W-:Y:S01]  /*0570*/  IMAD.WIDE R42, R39, 0x4, R40 ;  /* 0x00000004272a7825 */ /* 0x002fe200078e0228 */
[----:B------:R-:W-:-:S02]  /*0580*/  CS2R R30, SRZ ;  /* 0x00000000001e7805 */ /* 0x000fc4000001ff00 */
[----:B------:R-:W-:Y:S01]  /*0590*/  CS2R R28, SRZ ;  /* 0x00000000001c7805 */ /* 0x000fe2000001ff00 */
[----:B------:R-:W-:-:S03]  /*05a0*/  IMAD.WIDE R24, R39, 0x4, R24 ;  /* 0x0000000427187825 */ /* 0x000fc600078e0218 */
[----:B------:R1:W5:Y:S04]  /*05b0*/  @!P1 LDG.E.EL.64 R30, desc[UR4][R44.64+-0x80] ;  /* 0xffff80042c1e9981 */ /* 0x000368000c2e1b00 */
[----:B------:R1:W5:Y:S02]  /*05c0*/  @!P0 LDG.E.EL.64 R28, desc[UR4][R24.64] ;  /* 0x00000004181c8981 */ /* 0x000364000c2e1b00 */
[----:B-1----:R-:W-:Y:S01]  /*05d0*/  IMAD.WIDE R44, R39, 0x4, R12 ;  /* 0x00000004272c7825 */ /* 0x002fe200078e020c */
[----:B------:R-:W-:Y:S02]  /*05e0*/  CS2R R12, SRZ ;  /* 0x00000000000c7805 */ /* 0x000fe4000001ff00 */
[----:B------:R-:W-:-:S04]  /*05f0*/  CS2R R24, SRZ ;  /* 0x0000000000187805 */ /* 0x000fc8000001ff00 */
[----:B------:R0:W5:Y:S04]  /*0600*/  @!P3 LDG.E.EL.64 R12, desc[UR4][R42.64+-0x280] ;  /* 0xfffd80042a0cb981 */ /* 0x000168000c2e1b00 */
[----:B------:R3:W5:Y:S01]  /*0610*/  @!P3 LDG.E.EL.64 R24, desc[UR4][R44.64+-0x280] ;  /* 0xfffd80042c18b981 */ /* 0x000762000c2e1b00 */
[----:B0-----:R-:W-:-:S04]  /*0620*/  IMAD.WIDE R42, R39, 0x4, R18 ;  /* 0x00000004272a7825 */ /* 0x001fc800078e0212 */
[----:B---3--:R-:W-:-:S04]  /*0630*/  IMAD.WIDE R44, R39, 0x4, R36 ;  /* 0x00000004272c7825 */ /* 0x008fc800078e0224 */
[----:B------:R-:W-:Y:S01]  /*0640*/  IMAD.MOV.U32 R36, RZ, RZ, 0x3e800000 ;  /* 0x3e800000ff247424 */ /* 0x000fe200078e00ff */
[----:B------:R-:W-:-:S05]  /*0650*/  SEL R14, R14, RZ, !P0 ;  /* 0x000000ff0e0e7207 */ /* 0x000fca0004000000 */
[----:B------:R-:W-:Y:S01]  /*0660*/  FADD R38, R14, 9.9999997473787516356e-06 ;  /* 0x3727c5ac0e267421 */ /* 0x000fe20000000000 */
[----:B------:R-:W-:-:S05]  /*0670*/  SEL R15, R15, RZ, !P0 ;  /* 0x000000ff0f0f7207 */ /* 0x000fca0004000000 */
[----:B------:R-:W0:Y:S01]  /*0680*/  MUFU.SQRT R38, R38 ;  /* 0x0000002600267308 */ /* 0x000e220000002000 */
[----:B------:R-:W-:-:S07]  /*0690*/  FADD R40, R15, 9.9999997473787516356e-06 ;  /* 0x3727c5ac0f287421 */ /* 0x000fce0000000000 */
[----:B------:R-:W1:Y:S01]  /*06a0*/  MUFU.SQRT R40, R40 ;  /* 0x0000002800287308 */ /* 0x000e620000002000 */
[----:B--2---:R-:W-:Y:S02]  /*06b0*/  SEL R34, R34, RZ, !P1 ;  /* 0x000000ff22227207 */ /* 0x004fe40004800000 */
[----:B0-----:R-:W-:Y:S02]  /*06c0*/  FSETP.GT.AND P5, PT, R38, 8.50705917302346158658e+37, PT ;  /* 0x7e8000002600780b */ /* 0x001fe40003fa4000 */
[----:B------:R-:W-:Y:S01]  /*06d0*/  CS2R R14, SRZ ;  /* 0x00000000000e7805 */ /* 0x000fe2000001ff00 */
[----:B------:R-:W-:Y:S01]  /*06e0*/  FADD R34, R34, 9.9999997473787516356e-06 ;  /* 0x3727c5ac22227421 */ /* 0x000fe20000000000 */
[----:B------:R-:W-:-:S04]  /*06f0*/  FSETP.GEU.AND P4, PT, R38, 1.175494350822287508e-38, PT ;  /* 0x008000002600780b */ /* 0x000fc80003f8e000 */
[----:B------:R0:W2:Y:S01]  /*0700*/  @!P3 LDG.E.EL.64 R14, desc[UR4][R42.64+-0x280] ;  /* 0xfffd80042a0eb981 */ /* 0x0000a2000c2e1b00 */
[----:B-1----:R-:W-:Y:S01]  /*0710*/  FSETP.GT.AND P6, PT, R40, 8.50705917302346158658e+37, PT ;  /* 0x7e8000002800780b */ /* 0x002fe20003fc4000 */
[----:B------:R-:W1:Y:S03]  /*0720*/  MUFU.SQRT R34, R34 ;  /* 0x0000002200227308 */ /* 0x000e660000002000 */
[----:B------:R-:W-:Y:S01]  /*0730*/  @P5 FMUL R38, R38, 0.25 ;  /* 0x3e80000026265820 */ /* 0x000fe20000400000 */
[----:B0-----:R-:W-:Y:S02]  /*0740*/  FSEL R43, R36, 1, P5 ;  /* 0x3f800000242b7808 */ /* 0x001fe40002800000 */
[----:B------:R-:W-:Y:S02]  /*0750*/  FSETP.GEU.AND P5, PT, R40, 1.175494350822287508e-38, PT ;  /* 0x008000002800780b */ /* 0x000fe40003fae000 */
[----:B------:R-:W-:-:S04]  /*0760*/  SEL R35, R35, RZ, !P1 ;  /* 0x000000ff23237207 */ /* 0x000fc80004800000 */
[----:B------:R-:W-:Y:S01]  /*0770*/  @P6 FMUL R40, R40, 0.25 ;  /* 0x3e80000028286820 */ /* 0x000fe20000400000 */
[----:B------:R-:W-:Y:S01]  /*0780*/  FADD R35, R35, 9.9999997473787516356e-06 ;  /* 0x3727c5ac23237421 */ /* 0x000fe20000000000 */
[----:B------:R-:W-:Y:S01]  /*0790*/  FSEL R37, R36, 1, P6 ;  /* 0x3f80000024257808 */ /* 0x000fe20003000000 */
[----:B------:R-:W-:Y:S01]  /*07a0*/  @!P4 FMUL R38, R38, 16777216 ;  /* 0x4b8000002626c820 */ /* 0x000fe20000400000 */
[----:B------:R-:W-:-:S03]  /*07b0*/  @!P4 FMUL R43, R43, 16777216 ;  /* 0x4b8000002b2bc820 */ /* 0x000fc60000400000 */
[----:B------:R-:W-:Y:S01]  /*07c0*/  @!P5 FMUL R40, R40, 16777216 ;  /* 0x4b8000002828d820 */ /* 0x000fe20000400000 */
[----:B------:R-:W0:Y:S01]  /*07d0*/  MUFU.SQRT R35, R35 ;  /* 0x0000002300237308 */ /* 0x000e220000002000 */
[----:B-1----:R-:W-:Y:S02]  /*07e0*/  FSETP.GT.AND P4, PT, R34, 8.50705917302346158658e+37, PT ;  /* 0x7e8000002200780b */ /* 0x002fe40003f84000 */
[----:B----4-:R-:W-:Y:S01]  /*07f0*/  SEL R4, R4, RZ, !P3 ;  /* 0x000000ff04047207 */ /* 0x010fe20005800000 */
[----:B------:R-:W-:-:S04]  /*0800*/  @!P5 FMUL R37, R37, 16777216 ;  /* 0x4b8000002525d820 */ /* 0x000fc80000400000 */
[----:B------:R-:W1:Y:S01]  /*0810*/  MUFU.RCP R42, R40 ;  /* 0x00000028002a7308 */ /* 0x000e620000001000 */
[----:B------:R-:W-:Y:S01]  /*0820*/  FSETP.GEU.AND P5, PT, R34, 1.175494350822287508e-38, PT ;  /* 0x008000002200780b */ /* 0x000fe20003fae000 */
[----:B------:R-:W-:Y:S01]  /*0830*/  FADD R4, R4, 9.9999997473787516356e-06 ;  /* 0x3727c5ac04047421 */ /* 0x000fe20000000000 */
[----:B------:R-:W-:-:S03]  /*0840*/  SEL R5, R5, RZ, !P3 ;  /* 0x000000ff05057207 */ /* 0x000fc60005800000 */
[----:B------:R-:W-:Y:S01]  /*0850*/  @P4 FMUL R34, R34, 0.25 ;  /* 0x3e80000022224820 */ /* 0x000fe20000400000 */
[C---:B0-----:R-:W-:Y:S01]  /*0860*/  FSETP.GT.AND P6, PT, R35.reuse, 8.50705917302346158658e+37, PT ;  /* 0x7e8000002300780b */ /* 0x041fe20003fc4000 */
[----:B------:R-:W0:Y:S01]  /*0870*/  MUFU.SQRT R4, R4 ;  /* 0x0000000400047308 */ /* 0x000e220000002000 */
[----:B------:R-:W-:Y:S02]  /*0880*/  FSEL R41, R36, 1, P4 ;  /* 0x3f80000024297808 */ /* 0x000fe40002000000 */
[----:B------:R-:W-:Y:S01]  /*0890*/  FSETP.GEU.AND P4, PT, R35, 1.175494350822287508e-38, PT ;  /* 0x008000002300780b */ /* 0x000fe20003f8e000 */
[----:B-1----:R-:W-:Y:S01]  /*08a0*/  FMUL R42, R42, R37 ;  /* 0x000000252a2a7220 */ /* 0x002fe20000400000 */
[----:B------:R-:W-:Y:S01]  /*08b0*/  FADD R37, R5, 9.9999997473787516356e-06 ;  /* 0x3727c5ac05257421 */ /* 0x000fe20000000000 */
[----:B------:R-:W-:Y:S01]  /*08c0*/  @!P5 FMUL R34, R34, 16777216 ;  /* 0x4b8000002222d820 */ /* 0x000fe20000400000 */
[----:B------:R-:W-:-:S04]  /*08d0*/  @!P5 FMUL R41, R41, 16777216 ;  /* 0x4b8000002929d820 */ /* 0x000fc80000400000 */
[----:B------:R-:W1:Y:S01]  /*08e0*/  MUFU.SQRT R37, R37 ;  /* 0x0000002500257308 */ /* 0x000e620000002000 */
[----:B------:R-:W-:Y:S01]  /*08f0*/  @P6 FMUL R35, R35, 0.25 ;  /* 0x3e80000023236820 */ /* 0x000fe20000400000 */
[----:B0-----:R-:W-:-:S06]  /*0900*/  FSETP.GT.AND P5, PT, R4, 8.50705917302346158658e+37, PT ;  /* 0x7e8000000400780b */ /* 0x001fcc0003fa4000 */
[----:B------:R-:W0:Y:S01]  /*0910*/  MUFU.RCP R34, R34 ;  /* 0x0000002200227308 */ /* 0x000e220000001000 */
[----:B------:R-:W-:Y:S01]  /*0920*/  @!P4 FMUL R35, R35, 16777216 ;  /* 0x4b8000002323c820 */ /* 0x000fe20000400000 */
[----:B------:R-:W-:Y:S02]  /*0930*/  FSEL R5, R36, 1, P6 ;  /* 0x3f80000024057808 */ /* 0x000fe40003000000 */
[----:B------:R-:W-:Y:S02]  /*0940*/  FSETP.GEU.AND P6, PT, R4, 1.175494350822287508e-38, PT ;  /* 0x008000000400780b */ /* 0x000fe40003fce000 */
[----:B------:R-:W-:Y:S02]  /*0950*/  SEL R2, R2, RZ, P2 ;  /* 0x000000ff02027207 */ /* 0x000fe40001000000 */
[----:B------:R-:W3:Y:S01]  /*0960*/  MUFU.RCP R40, R35 ;  /* 0x0000002300287308 */ /* 0x000ee20000001000 */
[----:B------:R-:W-:Y:S01]  /*0970*/  @!P4 FMUL R5, R5, 16777216 ;  /* 0x4b8000000505c820 */ /* 0x000fe20000400000 */
[----:B-1----:R-:W-:Y:S01]  /*0980*/  FSETP.GT.AND P4, PT, R37, 8.50705917302346158658e+37, PT ;  /* 0x7e8000002500780b */ /* 0x002fe20003f84000 */
[----:B------:R-:W-:Y:S01]  /*0990*/  @P5 FMUL R4, R4, 0.25 ;  /* 0x3e80000004045820 */ /* 0x000fe20000400000 */
[----:B0-----:R-:W-:Y:S01]  /*09a0*/  FMUL R41, R34, R41 ;  /* 0x0000002922297220 */ /* 0x001fe20000400000 */
[----:B------:R-:W-:Y:S01]  /*09b0*/  FADD R34, R2, 9.9999997473787516356e-06 ;  /* 0x3727c5ac02227421 */ /* 0x000fe20000000000 */
[----:B------:R-:W-:-:S02]  /*09c0*/  FSEL R2, R36, 1, P5 ;  /* 0x3f80000024027808 */ /* 0x000fc40002800000 */
[----:B------:R-:W0:Y:S01]  /*09d0*/  MUFU.RCP R38, R38 ;  /* 0x0000002600267308 */ /* 0x000e220000001000 */
[----:B------:R-:W-:Y:S01]  /*09e0*/  FSETP.GEU.AND P5, PT, R37, 1.175494350822287508e-38, PT ;  /* 0x008000002500780b */ /* 0x000fe20003fae000 */
[----:B------:R-:W-:Y:S01]  /*09f0*/  @!P6 FMUL R4, R4, 16777216 ;  /* 0x4b8000000404e820 */ /* 0x000fe20000400000 */
[----:B------:R-:W-:Y:S01]  /*0a00*/  SEL R3, R3, RZ, P2 ;  /* 0x000000ff03037207 */ /* 0x000fe20001000000 */
[----:B---3--:R-:W-:-:S03]  /*0a10*/  FMUL R40, R40, R5 ;  /* 0x0000000528287220 */ /* 0x008fc60000400000 */
[----:B------:R-:W-:Y:S01]  /*0a20*/  @P4 FMUL R37, R37, 0.25 ;  /* 0x3e80000025254820 */ /* 0x000fe20000400000 */
[----:B------:R-:W1:Y:S01]  /*0a30*/  MUFU.SQRT R35, R34 ;  /* 0x0000002200237308 */ /* 0x000e620000002000 */
[----:B------:R-:W-:-:S07]  /*0a40*/  FADD R3, R3, 9.9999997473787516356e-06 ;  /* 0x3727c5ac03037421 */ /* 0x000fce0000000000 */
[----:B------:R-:W3:Y:S01]  /*0a50*/  MUFU.RCP R5, R4 ;  /* 0x0000000400057308 */ /* 0x000ee20000001000 */
[----:B------:R-:W-:Y:S01]  /*0a60*/  @!P5 FMUL R37, R37, 16777216 ;  /* 0x4b8000002525d820 */ /* 0x000fe20000400000 */
[----:B0-----:R-:W-:Y:S01]  /*0a70*/  FMUL R43, R38, R43 ;  /* 0x0000002b262b7220 */ /* 0x001fe20000400000 */
[----:B------:R-:W-:-:S05]  /*0a80*/  @!P6 FMUL R2, R2, 16777216 ;  /* 0x4b8000000202e820 */ /* 0x000fca0000400000 */
[----:B------:R-:W0:Y:S01]  /*0a90*/  MUFU.SQRT R38, R3 ;  /* 0x0000000300267308 */ /* 0x000e220000002000 */
[----:B-1----:R-:W-:-:S07]  /*0aa0*/  FSETP.GT.AND P6, PT, R35, 8.50705917302346158658e+37, PT ;  /* 0x7e8000002300780b */ /* 0x002fce0003fc4000 */
[----:B------:R-:W1:Y:S01]  /*0ab0*/  MUFU.RCP R37, R37 ;  /* 0x0000002500257308 */ /* 0x000e620000001000 */
[----:B---3--:R-:W-:Y:S01]  /*0ac0*/  FMUL R5, R5, R2 ;  /* 0x0000000205057220 */ /* 0x008fe20000400000 */
[----:B------:R-:W-:-:S05]  /*0ad0*/  FSEL R2, R36, 1, P4 ;  /* 0x3f80000024027808 */ /* 0x000fca0002000000 */
[----:B------:R-:W-:Y:S01]  /*0ae0*/  @!P5 FMUL R2, R2, 16777216 ;  /* 0x4b8000000202d820 */ /* 0x000fe20000400000 */
[----:B0-----:R-:W-:Y:S02]  /*0af0*/  FSETP.GT.AND P5, PT, R38, 8.50705917302346158658e+37, PT ;  /* 0x7e8000002600780b */ /* 0x001fe40003fa4000 */
[C---:B------:R-:W-:Y:S01]  /*0b00*/  FSETP.GEU.AND P4, PT, R35.reuse, 1.175494350822287508e-38, PT ;  /* 0x008000002300780b */ /* 0x040fe20003f8e000 */
[----:B------:R-:W-:Y:S01]  /*0b10*/  @P6 FMUL R35, R35, 0.25 ;  /* 0x3e80000023236820 */ /* 0x000fe20000400000 */
[----:B-1----:R-:W-:Y:S01]  /*0b20*/  FMUL R4, R37, R2 ;  /* 0x0000000225047220 */ /* 0x002fe20000400000 */
[----:B------:R-:W-:Y:S02]  /*0b30*/  FSEL R2, R36, 1, P6 ;  /* 0x3f80000024027808 */ /* 0x000fe40003000000 */
[----:B------:R-:W-:-:S06]  /*0b40*/  FSETP.GEU.AND P6, PT, R38, 1.175494350822287508e-38, PT ;  /* 0x008000002600780b */ /* 0x000fcc0003fce000 */
[----:B------:R-:W-:Y:S02]  /*0b50*/  @P5 FMUL R38, R38, 0.25 ;  /* 0x3e80000026265820 */ /* 0x000fe40000400000 */
[----:B------:R-:W-:-:S05]  /*0b60*/  @!P4 FMUL R35, R35, 16777216 ;  /* 0x4b8000002323c820 */ /* 0x000fca0000400000 */
[----:B------:R-:W-:Y:S01]  /*0b70*/  @!P6 FMUL R38, R38, 16777216 ;  /* 0x4b8000002626e820 */ /* 0x000fe20000400000 */
[----:B------:R-:W0:Y:S01]  /*0b80*/  MUFU.RCP R3, R35 ;  /* 0x0000002300037308 */ /* 0x000e220000001000 */
[----:B------:R-:W-:-:S07]  /*0b90*/  FSEL R37, R36, 1, P5 ;  /* 0x3f80000024257808 */ /* 0x000fce0002800000 */
[----:B------:R-:W1:Y:S01]  /*0ba0*/  MUFU.RCP R38, R38 ;  /* 0x0000002600267308 */ /* 0x000e620000001000 */
[----:B------:R-:W-:Y:S01]  /*0bb0*/  CS2R R18, SRZ ;  /* 0x0000000000127805 */ /* 0x000fe2000001ff00 */
[----:B------:R-:W-:Y:S01]  /*0bc0*/  @!P4 FMUL R2, R2, 16777216 ;  /* 0x4b8000000202c820 */ /* 0x000fe20000400000 */
[----:B------:R-:W-:-:S03]  /*0bd0*/  @!P6 FMUL R37, R37, 16777216 ;  /* 0x4b8000002525e820 */ /* 0x000fc60000400000 */
[----:B0-----:R-:W-:Y:S01]  /*0be0*/  FMUL R3, R3, R2 ;  /* 0x0000000203037220 */ /* 0x001fe20000400000 */
[----:B------:R0:W3:Y:S01]  /*0bf0*/  @P2 LDG.E.EL.64 R18, desc[UR4][R44.64+-0x300] ;  /* 0xfffd00042c122981 */ /* 0x0000e2000c2e1b00 */
[----:B-1----:R-:W-:Y:S02]  /*0c00*/  FMUL R2, R38, R37 ;  /* 0x0000002526027220 */ /* 0x002fe40000400000 */
[----:B------:R-:W1:Y:S08]  /*0c10*/  LDC.64 R36, c[0x0][0x2a8] ;  /* 0x0000aa00ff247b82 */ /* 0x000e700000000a00 */
[----:B0-----:R-:W0:Y:S01]  /*0c20*/  LDC.64 R44, c[0x0][0x2a0] ;  /* 0x0000a800ff2c7b82 */ /* 0x001e220000000a00 */
[----:B------:R-:W-:Y:S01]  /*0c30*/  CS2R R34, SRZ ;  /* 0x0000000000227805 */ /* 0x000fe2000001ff00 */
[----:B-1----:R-:W-:-:S04]  /*0c40*/  IMAD.WIDE R36, R39, 0x4, R36 ;  /* 0x0000000427247825 */ /* 0x002fc800078e0224 */
[----:B0-----:R-:W-:Y:S01]  /*0c50*/  IMAD.WIDE R44, R39, 0x4, R44 ;  /* 0x00000004272c7825 */ /* 0x001fe200078e022c */
[----:B------:R-:W-:-:S04]  /*0c60*/  CS2R R38, SRZ ;  /* 0x0000000000267805 */ /* 0x000fc8000001ff00 */
[----:B------:R-:W4:Y:S04]  /*0c70*/  @P2 LDG.E.EL.64 R34, desc[UR4][R44.64+-0x300] ;  /* 0xfffd00042c222981 */ /* 0x000f28000c2e1b00 */
[----:B------:R0:W4:Y:S01]  /*0c80*/  @P2 LDG.E.EL.64 R38, desc[UR4][R36.64+-0x300] ;  /* 0xfffd000424262981 */ /* 0x000122000c2e1b00 */
[----:B-----5:R-:W-:Y:S02]  /*0c90*/  SEL R10, R10, RZ, !P0 ;  /* 0x000000ff0a0a7207 */ /* 0x020fe40004000000 */
[----:B0-----:R-:W-:Y:S02]  /*0ca0*/  SEL R36, R27, RZ, !P0 ;  /* 0x000000ff1b247207 */ /* 0x001fe40004000000 */
[----:B------:R-:W-:Y:S02]  /*0cb0*/  SEL R27, R26, RZ, !P0 ;  /* 0x000000ff1a1b7207 */ /* 0x000fe40004000000 */
[----:B------:R-:W-:-:S03]  /*0cc0*/  SEL R26, R31, RZ, !P1 ;  /* 0x000000ff1f1a7207 */ /* 0x000fc60004800000 */
[----:B------:R-:W-:Y:S01]  /*0cd0*/  FADD R10, R10, -R27 ;  /* 0x8000001b0a0a7221 */ /* 0x000fe20000000000 */
[----:B------:R-:W-:Y:S02]  /*0ce0*/  SEL R27, R33, RZ, !P1 ;  /* 0x000000ff211b7207 */ /* 0x000fe40004800000 */
[----:B------:R-:W-:Y:S02]  /*0cf0*/  SEL R11, R11, RZ, !P0 ;  /* 0x000000ff0b0b7207 */ /* 0x000fe40004000000 */
[----:B------:R-:W-:Y:S02]  /*0d00*/  SEL R32, R32, RZ, !P1 ;  /* 0x000000ff20207207 */ /* 0x000fe40004800000 */
[----:B------:R-:W-:Y:S01]  /*0d10*/  SEL R33, R30, RZ, !P1 ;  /* 0x000000ff1e217207 */ /* 0x000fe20004800000 */
[----:B------:R-:W-:Y:S01]  /*0d20*/  FADD R27, R27, -R26 ;  /* 0x8000001a1b1b7221 */ /* 0x000fe20000000000 */
[----:B------:R-:W-:Y:S01]  /*0d30*/  FADD R11, R11, -R36 ;  /* 0x800000240b0b7221 */ /* 0x000fe20000000000 */
[----:B------:R-:W-:Y:S01]  /*0d40*/  FMUL R43, R43, R10 ;  /* 0x0000000a2b2b7220 */ /* 0x000fe20000400000 */
[----:B------:R-:W-:Y:S01]  /*0d50*/  SEL R26, R25, RZ, !P3 ;  /* 0x000000ff191a7207 */ /* 0x000fe20005800000 */
[----:B------:R-:W-:Y:S01]  /*0d60*/  FADD R10, R32, -R33 ;  /* 0x80000021200a7221 */ /* 0x000fe20000000000 */
[----:B------:R-:W-:Y:S01]  /*0d70*/  SEL R23, R23, RZ, !P3 ;  /* 0x000000ff17177207 */ /* 0x000fe20005800000 */
[----:B------:R-:W-:-:S02]  /*0d80*/  FMUL R42, R42, R11 ;  /* 0x0000000b2a2a7220 */ /* 0x000fc40000400000 */
[----:B------:R-:W-:Y:S01]  /*0d90*/  FMUL R41, R41, R10 ;  /* 0x0000000a29297220 */ /* 0x000fe20000400000 */
[----:B------:R-:W-:Y:S01]  /*0da0*/  SEL R10, R22, RZ, !P3 ;  /* 0x000000ff160a7207 */ /* 0x000fe20005800000 */
[----:B------:R-:W-:Y:S01]  /*0db0*/  FADD R11, R23, -R26 ;  /* 0x8000001a170b7221 */ /* 0x000fe20000000000 */
[----:B------:R-:W-:Y:S02]  /*0dc0*/  SEL R23, R24, RZ, !P3 ;  /* 0x000000ff18177207 */ /* 0x000fe40005800000 */
[----:B------:R-:W-:Y:S02]  /*0dd0*/  SEL R16, R16, RZ, P2 ;  /* 0x000000ff10107207 */ /* 0x000fe40001000000 */
[----:B------:R-:W-:Y:S01]  /*0de0*/  SEL R17, R17, RZ, P2 ;  /* 0x000000ff11117207 */ /* 0x000fe20001000000 */
[----:B------:R-:W-:Y:S01]  /*0df0*/  FADD R10, R10, -R23 ;  /* 0x800000170a0a7221 */ /* 0x000fe20000000000 */
[----:B------:R-:W-:Y:S01]  /*0e00*/  FMUL R4, R4, R11 ;  /* 0x0000000b04047220 */ /* 0x000fe20000400000 */
[----:B------:R-:W-:-:S02]  /*0e10*/  SEL R11, R12, RZ, !P3 ;  /* 0x000000ff0c0b7207 */ /* 0x000fc40005800000 */
[----:B------:R-:W-:Y:S01]  /*0e20*/  FMUL R10, R5, R10 ;  /* 0x0000000a050a7220 */ /* 0x000fe20000400000 */
[----:B------:R-:W-:Y:S01]  /*0e30*/  SEL R13, R13, RZ, !P3 ;  /* 0x000000ff0d0d7207 */ /* 0x000fe20005800000 */
[----:B------:R-:W-:Y:S01]  /*0e40*/  FMUL R27, R40, R27 ;  /* 0x0000001b281b7220 */ /* 0x000fe20000400000 */
[----:B------:R-:W-:Y:S02]  /*0e50*/  SEL R6, R6, RZ, !P1 ;  /* 0x000000ff06067207 */ /* 0x000fe40004800000 */
[----:B------:R-:W-:Y:S02]  /*0e60*/  SEL R8, R8, RZ, !P0 ;  /* 0x000000ff08087207 */ /* 0x000fe40004000000 */
[----:B------:R-:W-:Y:S02]  /*0e70*/  SEL R31, R28, RZ, !P0 ;  /* 0x000000ff1c1f7207 */ /* 0x000fe40004000000 */
[----:B------:R-:W-:-:S03]  /*0e80*/  SEL R9, R9, RZ, !P0 ;  /* 0x000000ff09097207 */ /* 0x000fc60004000000 */
[----:B------:R-:W-:Y:S01]  /*0e90*/  FFMA R8, R8, R43, R31 ;  /* 0x0000002b08087223 */ /* 0x000fe2000000001f */
[----:B--2---:R-:W-:Y:S02]  /*0ea0*/  SEL R12, R15, RZ, !P3 ;  /* 0x000000ff0f0c7207 */ /* 0x004fe40005800000 */
[----:B------:R-:W-:-:S03]  /*0eb0*/  SEL R14, R14, RZ, !P3 ;  /* 0x000000ff0e0e7207 */ /* 0x000fc60005800000 */
[----:B------:R-:W-:Y:S02]  /*0ec0*/  FFMA R4, R13, R4, R12 ;  /* 0x000000040d047223 */ /* 0x000fe4000000000c */
[----:B------:R-:W-:-:S05]  /*0ed0*/  FFMA R10, R11, R10, R14 ;  /* 0x0000000a0b0a7223 */ /* 0x000fca000000000e */
[----:B------:R-:W-:-:S04]  /*0ee0*/  FSETP.GEU.AND P4, PT, R10, RZ, PT ;  /* 0x000000ff0a00720b */ /* 0x000fc80003f8e000 */
[----:B------:R-:W-:Y:S02]  /*0ef0*/  FSEL R10, R10, RZ, P4 ;  /* 0x000000ff0a0a7208 */ /* 0x000fe40002000000 */
[----:B---3--:R-:W-:Y:S02]  /*0f00*/  SEL R25, R18, RZ, P2 ;  /* 0x000000ff12197207 */ /* 0x008fe40001000000 */
[----:B------:R-:W-:-:S03]  /*0f10*/  SEL R22, R19, RZ, P2 ;  /* 0x000000ff13167207 */ /* 0x000fc60001000000 */
[----:B------:R-:W-:Y:S02]  /*0f20*/  FADD R16, R16, -R25 ;  /* 0x8000001910107221 */ /* 0x000fe40000000000 */
[----:B------:R-:W-:Y:S02]  /*0f30*/  FADD R5, R17, -R22 ;  /* 0x8000001611057221 */ /* 0x000fe40000000000 */
[----:B------:R-:W-:Y:S02]  /*0f40*/  FMUL R3, R3, R16 ;  /* 0x0000001003037220 */ /* 0x000fe40000400000 */
[----:B------:R-:W-:Y:S01]  /*0f50*/  FMUL R2, R2, R5 ;  /* 0x0000000502027220 */ /* 0x000fe20000400000 */
[----:B------:R-:W-:Y:S02]  /*0f60*/  SEL R18, R7, RZ, !P1 ;  /* 0x000000ff07127207 */ /* 0x000fe40004800000 */
[----:B------:R-:W-:Y:S02]  /*0f70*/  SEL R7, R21, RZ, !P1 ;  /* 0x000000ff15077207 */ /* 0x000fe40004800000 */
[----:B------:R-:W-:-:S03]  /*0f80*/  SEL R5, R20, RZ, !P1 ;  /* 0x000000ff14057207 */ /* 0x000fc60004800000 */
[----:B------:R-:W-:Y:S02]  /*0f90*/  FFMA R7, R18, R27, R7 ;  /* 0x0000001b12077223 */ /* 0x000fe40000000007 */
[----:B------:R-:W-:Y:S01]  /*0fa0*/  FFMA R41, R6, R41, R5 ;  /* 0x0000002906297223 */ /* 0x000fe20000000005 */
[----:B----4-:R-:W-:Y:S02]  /*0fb0*/  SEL R15, R34, RZ, P2 ;  /* 0x000000ff220f7207 */ /* 0x010fe40001000000 */
[----:B------:R-:W-:Y:S02]  /*0fc0*/  SEL R38, R38, RZ, P2 ;  /* 0x000000ff26267207 */ /* 0x000fe40001000000 */
[----:B------:R-:W-:Y:S02]  /*0fd0*/  SEL R16, R35, RZ, P2 ;  /* 0x000000ff23107207 */ /* 0x000fe40001000000 */
[----:B------:R-:W-:Y:S01]  /*0fe0*/  SEL R39, R39, RZ, P2 ;  /* 0x000000ff27277207 */ /* 0x000fe20001000000 */
[----:B------:R-:W-:-:S04]  /*0ff0*/  FFMA R38, R15, R3, R38 ;  /* 0x000000030f267223 */ /* 0x000fc80000000026 */
[----:B------:R-:W-:Y:S01]  /*1000*/  FFMA R39, R16, R2, R39 ;  /* 0x0000000210277223 */ /* 0x000fe20000000027 */
[C---:B------:R-:W-:Y:S01]  /*1010*/  FSETP.GEU.AND P6, PT, R38.reuse, RZ, PT ;  /* 0x000000ff2600720b */ /* 0x040fe20003fce000 */
[----:B------:R-:W0:Y:S03]  /*1020*/  LDC.64 R2, c[0x0][0x2b0] ;  /* 0x0000ac00ff027b82 */ /* 0x000e260000000a00 */
[----:B------:R-:W-:Y:S02]  /*1030*/  FSEL R38, R38, RZ, P6 ;  /* 0x000000ff26267208 */ /* 0x000fe40003000000 */
[C---:B------:R-:W-:Y:S02]  /*1040*/  FSETP.GEU.AND P6, PT, R4.reuse, RZ, PT ;  /* 0x000000ff0400720b */ /* 0x040fe40003fce000 */
[----:B------:R-:W-:Y:S02]  /*1050*/  FSETP.GEU.AND P5, PT, R39, RZ, PT ;  /* 0x000000ff2700720b */ /* 0x000fe40003fae000 */
[----:B------:R-:W-:-:S02]  /*1060*/  FSEL R11, R4, RZ, P6 ;  /* 0x000000ff040b7208 */ /* 0x000fc40003000000 */
[----:B------:R-:W-:Y:S02]  /*1070*/  FSEL R39, R39, RZ, P5 ;  /* 0x000000ff27277208 */ /* 0x000fe40002800000 */
[----:B------:R-:W-:Y:S02]  /*1080*/  SEL R4, R29, RZ, !P0 ;  /* 0x000000ff1d047207 */ /* 0x000fe40004000000 */
[----:B------:R-:W-:Y:S02]  /*1090*/  @P3 FSEL R10, R38, RZ, P2 ;  /* 0x000000ff260a3208 */ /* 0x000fe40001000000 */
[----:B------:R-:W-:Y:S01]  /*10a0*/  @P3 FSEL R11, R39, RZ, P2 ;  /* 0x000000ff270b3208 */ /* 0x000fe20001000000 */
[----:B------:R-:W-:Y:S01]  /*10b0*/  FFMA R42, R9, R42, R4 ;  /* 0x0000002a092a7223 */ /* 0x000fe20000000004 */
[----:B------:R-:W-:Y:S02]  /*10c0*/  FSETP.GEU.AND P2, PT, R41, RZ, PT ;  /* 0x000000ff2900720b */ /* 0x000fe40003f4e000 */
[----:B------:R-:W-:-:S02]  /*10d0*/  FSETP.GEU.AND P3, PT, R7, RZ, PT ;  /* 0x000000ff0700720b */ /* 0x000fc40003f6e000 */
[----:B------:R-:W-:Y:S02]  /*10e0*/  @!P1 FSEL R10, R41, RZ, P2 ;  /* 0x000000ff290a9208 */ /* 0x000fe40001000000 */
[----:B------:R-:W-:Y:S02]  /*10f0*/  @!P1 FSEL R11, R7, RZ, P3 ;  /* 0x000000ff070b9208 */ /* 0x000fe40001800000 */
[----:B------:R-:W-:Y:S02]  /*1100*/  FSETP.GEU.AND P1, PT, R8, RZ, PT ;  /* 0x000000ff0800720b */ /* 0x000fe40003f2e000 */
[----:B------:R-:W-:Y:S01]  /*1110*/  FSETP.GEU.AND P2, PT, R42, RZ, PT ;  /* 0x000000ff2a00720b */ /* 0x000fe20003f4e000 */
[----:B0-----:R-:W-:Y:S01]  /*1120*/  IMAD.WIDE R2, R0, 0x4, R2 ;  /* 0x0000000400027825 */ /* 0x001fe200078e0202 */
[----:B------:R-:W-:Y:S02]  /*1130*/  @!P0 FSEL R10, R8, RZ, P1 ;  /* 0x000000ff080a8208 */ /* 0x000fe40000800000 */
[----:B------:R-:W-:-:S05]  /*1140*/  @!P0 FSEL R11, R42, RZ, P2 ;  /* 0x000000ff2a0b8208 */ /* 0x000fca0001000000 */
[----:B------:R-:W-:Y:S01]  /*1150*/  STG.E.64 desc[UR4][R2.64], R10 ;  /* 0x0000000a02007986 */ /* 0x000fe2000c101b04 */
[----:B------:R-:W-:Y:S05]  /*1160*/  EXIT ;  /* 0x000000000000794d */ /* 0x000fea0003800000 */
.L_x_0:
[----:B------:R-:W-:-:S00]  /*1170*/  BRA `(.L_x_0) ;  /* 0xfffffffc00fc7947 */ /* 0x000fc0000383ffff */
[----:B------:R-:W-:-:S00]  /*1180*/  NOP ;  /* 0x0000000000007918 */ /* 0x000fc00000000000 */
[----:B------:R-:W-:-:S00]  /*1190*/  NOP ;  /* 0x0000000000007918 */ /* 0x000fc00000000000 */
[----:B------:R-:W-:-:S00]  /*11a0*/  NOP ;  /* 0x0000000000007918 */ /* 0x000fc00000000000 */
[----:B------:R-:W-:-:S00]  /*11b0*/  NOP ;  /* 0x0000000000007918 */ /* 0x000fc00000000000 */
[----:B------:R-:W-:-:S00]  /*11c0*/  NOP ;  /* 0x0000000000007918 */ /* 0x000fc00000000000 */
[----:B------:R-:W-:-:S00]  /*11d0*/  NOP ;  /* 0x0000000000007918 */ /* 0x000fc00000000000 */
[----:B------:R-:W-:-:S00]  /*11e0*/  NOP ;  /* 0x0000000000007918 */ /* 0x000fc00000000000 */
[----:B------:R-:W-:-:S00]  /*11f0*/  NOP ;  /* 0x0000000000007918 */ /* 0x000fc00000000000 */
.L_x_1:


//--------------------- .nv.global.init           --------------------------
	.section	.nv.global.init,"aw",@progbits
.nv.global.init:
	.type		_$_str,@object
	.size		_$_str,(_$_str_$_2 - _$_str)
_$_str:
        /*0000*/ 	.byte	0x5f, 0x5f, 0x43, 0x55, 0x44, 0x41, 0x5f, 0x46, 0x54, 0x5a, 0x00
	.type		_$_str_$_2,@object
	.size		_$_str_$_2,(.L_1 - _$_str_$_2)
_$_str_$_2:
        /*000b*/ 	.byte	0x5f, 0x5f, 0x43, 0x55, 0x44, 0x41, 0x5f, 0x50, 0x52, 0x45, 0x43, 0x5f, 0x53, 0x51, 0x52, 0x54
        /*001b*/ 	.byte	0x00
.L_1:


//--------------------- .nv.constant0.triton_poi_fused_cat_31 --------------------------
	.section	.nv.constant0.triton_poi_fused_cat_31,"a",@progbits
	.sectionflags	@""
	.align	4
.nv.constant0.triton_poi_fused_cat_31:
	.zero		700
